//
// Generated by NVIDIA NVVM Compiler
//
// Compiler Build ID: CL-36424714
// Cuda compilation tools, release 13.0, V13.0.88
// Based on NVVM 20.0.0
//

.version 9.0
.target sm_100
.address_size 64

.func MaxStealsPolicy_init
(
	.param .b64 MaxStealsPolicy_init_param_0
)
;
.func  (.param .b32 func_retval0) MaxStealsPolicy_should_try
(
	.param .b64 MaxStealsPolicy_should_try_param_0,
	.param .b32 MaxStealsPolicy_should_try_param_1
)
;
.func GreedyPolicy_init
(
	.param .b64 GreedyPolicy_init_param_0
)
;
.func  (.param .b32 func_retval0) GreedyPolicy_should_try
(
	.param .b64 GreedyPolicy_should_try_param_0,
	.param .b32 GreedyPolicy_should_try_param_1
)
;
.func SelectiveBlocksPolicy_init
(
	.param .b64 SelectiveBlocksPolicy_init_param_0
)
;
.func  (.param .b32 func_retval0) SelectiveBlocksPolicy_should_try
(
	.param .b64 SelectiveBlocksPolicy_should_try_param_0,
	.param .b32 SelectiveBlocksPolicy_should_try_param_1
)
;
.global .align 8 .u64 d_MaxStealsPolicy_init = MaxStealsPolicy_init;
.global .align 8 .u64 d_MaxStealsPolicy_should_try = MaxStealsPolicy_should_try;
.global .align 8 .u64 d_GreedyPolicy_init = GreedyPolicy_init;
.global .align 8 .u64 d_GreedyPolicy_should_try = GreedyPolicy_should_try;
.global .align 8 .u64 d_SelectiveBlocksPolicy_init = SelectiveBlocksPolicy_init;
.global .align 8 .u64 d_SelectiveBlocksPolicy_should_try = SelectiveBlocksPolicy_should_try;

.func MaxStealsPolicy_init(
	.param .b64 MaxStealsPolicy_init_param_0
)
{
	.reg .b32 	%r<2>;
	.reg .b64 	%rd<2>;

	ld.param.u64 	%rd1, [MaxStealsPolicy_init_param_0];
	mov.b32 	%r1, 0;
	st.u32 	[%rd1], %r1;
	ret;

}
.func  (.param .b32 func_retval0) MaxStealsPolicy_should_try(
	.param .b64 MaxStealsPolicy_should_try_param_0,
	.param .b32 MaxStealsPolicy_should_try_param_1
)
{
	.reg .pred 	%p<3>;
	.reg .b32 	%r<4>;
	.reg .b64 	%rd<2>;

	ld.param.u64 	%rd1, [MaxStealsPolicy_should_try_param_0];
	ld.u32 	%r1, [%rd1];
	setp.gt.s32 	%p1, %r1, 7;
	@%p1 bra 	$L__BB1_2;
	add.s32 	%r2, %r1, 1;
	st.u32 	[%rd1], %r2;
$L__BB1_2:
	setp.lt.s32 	%p2, %r1, 8;
	selp.u32 	%r3, 1, 0, %p2;
	st.param.b32 	[func_retval0], %r3;
	ret;

}
.func GreedyPolicy_init(
	.param .b64 GreedyPolicy_init_param_0
)
{


	ret;

}
.func  (.param .b32 func_retval0) GreedyPolicy_should_try(
	.param .b64 GreedyPolicy_should_try_param_0,
	.param .b32 GreedyPolicy_should_try_param_1
)
{
	.reg .b32 	%r<2>;

	mov.b32 	%r1, 1;
	st.param.b32 	[func_retval0], %r1;
	ret;

}
.func SelectiveBlocksPolicy_init(
	.param .b64 SelectiveBlocksPolicy_init_param_0
)
{
	.reg .b32 	%r<4>;
	.reg .b64 	%rd<2>;

	ld.param.u64 	%rd1, [SelectiveBlocksPolicy_init_param_0];
	mov.u32 	%r1, %ctaid.x;
	st.u32 	[%rd1], %r1;
	mov.u32 	%r2, %nctaid.x;
	shr.u32 	%r3, %r2, 1;
	st.u32 	[%rd1+4], %r3;
	ret;

}
.func  (.param .b32 func_retval0) SelectiveBlocksPolicy_should_try(
	.param .b64 SelectiveBlocksPolicy_should_try_param_0,
	.param .b32 SelectiveBlocksPolicy_should_try_param_1
)
{
	.reg .pred 	%p<2>;
	.reg .b32 	%r<4>;
	.reg .b64 	%rd<2>;

	ld.param.u64 	%rd1, [SelectiveBlocksPolicy_should_try_param_0];
	ld.u32 	%r1, [%rd1];
	ld.u32 	%r2, [%rd1+4];
	setp.lt.s32 	%p1, %r1, %r2;
	selp.u32 	%r3, 1, 0, %p1;
	st.param.b32 	[func_retval0], %r3;
	ret;

}


// ===== COMPILED SASS (sm_100) =====

	.target	sm_100

	.elftype	@"ET_EXEC"


//--------------------- .note.nv.tkinfo           --------------------------
	.section	.note.nv.tkinfo,"",@"SHT_NOTE"
	.sectionflags	@"SHF_NOTE_NV_TKINFO"
	.tkinfo
        /*0018*/ 	.word	0x00000002
        /*0030*/ 	.string	""
        /*0030*/ 	.string	"ptxas"
        /*0030*/ 	.string	"Cuda compilation tools, release 13.0, V13.0.88"
        /*0030*/ 	.string	"Build cuda_13.0.r13.0/compiler.36424714_0"
        /*0030*/ 	.string	"-arch sm_100 -m 64 "



//--------------------- .note.nv.cuinfo           --------------------------
	.section	.note.nv.cuinfo,"",@"SHT_NOTE"
	.sectionflags	@"SHF_NOTE_NV_CUINFO"
        /*0018*/ 	.short	0x0002
        /*001a*/ 	.short	0x0064
        /*001c*/ 	.short	0x0082
	.zero		2


//--------------------- .nv.info                  --------------------------
	.section	.nv.info,"",@"SHT_CUDA_INFO"
	.align	4


	//----- nvinfo : EIATTR_MERCURY_ISA_VERSION
	.align		4
        /*0000*/ 	.byte	0x03, 0x5f
        /*0002*/ 	.short	0x0101


//--------------------- .nv.compat                --------------------------
	.section	.nv.compat,"",@"SHT_CUDA_COMPAT_INFO"
	.align	4
        /*0000*/ 	.byte	0x02, 0x09, 0x00, 0x00, 0x02, 0x02, 0x01, 0x00, 0x02, 0x05, 0x05, 0x00, 0x03, 0x07, 0x01, 0x01
        /*0010*/ 	.byte	0x02, 0x03, 0x00, 0x00, 0x02, 0x06, 0x01, 0x00, 0x04, 0x0b, 0x08, 0x00, 0x00, 0x00, 0x00, 0x00
        /*0020*/ 	.byte	0x00, 0x00, 0x00, 0x00


//--------------------- .nv.callgraph             --------------------------
	.section	.nv.callgraph,"",@"SHT_CUDA_CALLGRAPH"
	.align	4
	.sectionentsize	8
	.align		4
        /*0000*/ 	.word	0x00000000
	.align		4
        /*0004*/ 	.word	0xffffffff
	.align		4
        /*0008*/ 	.word	0x00000000
	.align		4
        /*000c*/ 	.word	0xfffffffe
	.align		4
        /*0010*/ 	.word	0x00000000
	.align		4
        /*0014*/ 	.word	0xfffffffd
	.align		4
        /*0018*/ 	.word	0x00000000
	.align		4
        /*001c*/ 	.word	0xfffffffc


//--------------------- .nv.constant4             --------------------------
	.section	.nv.constant4,"a",@progbits
	.align	8
	.align		8
.nv.constant4:
        /*0000*/ 	.dword	d_MaxStealsPolicy_init
	.align		8
        /*0008*/ 	.dword	d_MaxStealsPolicy_should_try
	.align		8
        /*0010*/ 	.dword	d_GreedyPolicy_init
	.align		8
        /*0018*/ 	.dword	d_GreedyPolicy_should_try
	.align		8
        /*0020*/ 	.dword	d_SelectiveBlocksPolicy_init
	.align		8
        /*0028*/ 	.dword	d_SelectiveBlocksPolicy_should_try


//--------------------- .nv.global.init           --------------------------
	.section	.nv.global.init,"aw",@progbits
	.align	8
.nv.global.init:
	.type		d_MaxStealsPolicy_init,@object
	.size		d_MaxStealsPolicy_init,(d_SelectiveBlocksPolicy_init - d_MaxStealsPolicy_init)
d_MaxStealsPolicy_init:
        /*0000*/ 	.byte	0x01, 0x00, 0x00, 0x00, 0x00, 0x00, 0x00, 0x00
	.type		d_SelectiveBlocksPolicy_init,@object
	.size		d_SelectiveBlocksPolicy_init,(d_GreedyPolicy_init - d_SelectiveBlocksPolicy_init)
d_SelectiveBlocksPolicy_init:
        /*0008*/ 	.byte	0x05, 0x00, 0x00, 0x00, 0x00, 0x00, 0x00, 0x00
	.type		d_GreedyPolicy_init,@object
	.size		d_GreedyPolicy_init,(d_MaxStealsPolicy_should_try - d_GreedyPolicy_init)
d_GreedyPolicy_init:
        /*0010*/ 	.byte	0x03, 0x00, 0x00, 0x00, 0x00, 0x00, 0x00, 0x00
	.type		d_MaxStealsPolicy_should_try,@object
	.size		d_MaxStealsPolicy_should_try,(d_SelectiveBlocksPolicy_should_try - d_MaxStealsPolicy_should_try)
d_MaxStealsPolicy_should_try:
        /*0018*/ 	.byte	0x02, 0x00, 0x00, 0x00, 0x00, 0x00, 0x00, 0x00
	.type		d_SelectiveBlocksPolicy_should_try,@object
	.size		d_SelectiveBlocksPolicy_should_try,(d_GreedyPolicy_should_try - d_SelectiveBlocksPolicy_should_try)
d_SelectiveBlocksPolicy_should_try:
        /*0020*/ 	.byte	0x06, 0x00, 0x00, 0x00, 0x00, 0x00, 0x00, 0x00
	.type		d_GreedyPolicy_should_try,@object
	.size		d_GreedyPolicy_should_try,(.L_3 - d_GreedyPolicy_should_try)
d_GreedyPolicy_should_try:
        /*0028*/ 	.byte	0x04, 0x00, 0x00, 0x00, 0x00, 0x00, 0x00, 0x00
.L_3:


//--------------------- .nv.shared.reserved.0     --------------------------
	.section	.nv.shared.reserved.0,"aw",@nobits
	.weak		__nv_reservedSMEM_offset_0_alias
	.size		__nv_reservedSMEM_offset_0_alias, 0, 64
	.other		__nv_reservedSMEM_offset_0_alias,@"STO_CUDA_RESERVED_SHARED STV_DEFAULT"
__nv_reservedSMEM_offset_0_alias:
	.zero		0
	.zero		64


//--------------------- SYMBOLS --------------------------

	.type		.nv.reservedSmem.offset0,@object
	.size		.nv.reservedSmem.offset0,0x4
